//
// Generated by NVIDIA NVVM Compiler
//
// Compiler Build ID: CL-36424714
// Cuda compilation tools, release 13.0, V13.0.88
// Based on NVVM 20.0.0
//

.version 9.0
.target sm_100
.address_size 64

	// .globl	_Z16tiled_matrix_mulPfS_S_iii
// _ZZ16tiled_matrix_mulPfS_S_iiiE2ta has been demoted
// _ZZ16tiled_matrix_mulPfS_S_iiiE2tb has been demoted

.visible .entry _Z16tiled_matrix_mulPfS_S_iii(
	.param .u64 .ptr .align 1 _Z16tiled_matrix_mulPfS_S_iii_param_0,
	.param .u64 .ptr .align 1 _Z16tiled_matrix_mulPfS_S_iii_param_1,
	.param .u64 .ptr .align 1 _Z16tiled_matrix_mulPfS_S_iii_param_2,
	.param .u32 _Z16tiled_matrix_mulPfS_S_iii_param_3,
	.param .u32 _Z16tiled_matrix_mulPfS_S_iii_param_4,
	.param .u32 _Z16tiled_matrix_mulPfS_S_iii_param_5
)
{
	.reg .pred 	%p<39>;
	.reg .b32 	%r<96>;
	.reg .b32 	%f<115>;
	.reg .b64 	%rd<30>;
	// demoted variable
	.shared .align 4 .b8 _ZZ16tiled_matrix_mulPfS_S_iiiE2ta[64];
	// demoted variable
	.shared .align 4 .b8 _ZZ16tiled_matrix_mulPfS_S_iiiE2tb[64];
	ld.param.u64 	%rd4, [_Z16tiled_matrix_mulPfS_S_iii_param_0];
	ld.param.u64 	%rd5, [_Z16tiled_matrix_mulPfS_S_iii_param_1];
	ld.param.u32 	%r54, [_Z16tiled_matrix_mulPfS_S_iii_param_3];
	ld.param.u32 	%r55, [_Z16tiled_matrix_mulPfS_S_iii_param_4];
	ld.param.u32 	%r56, [_Z16tiled_matrix_mulPfS_S_iii_param_5];
	cvta.to.global.u64 	%rd1, %rd5;
	cvta.to.global.u64 	%rd2, %rd4;
	mov.u32 	%r57, %ntid.y;
	mov.u32 	%r58, %ctaid.y;
	mov.u32 	%r1, %tid.y;
	mad.lo.s32 	%r2, %r57, %r58, %r1;
	mov.u32 	%r59, %ntid.x;
	mov.u32 	%r60, %ctaid.x;
	mov.u32 	%r3, %tid.x;
	mad.lo.s32 	%r4, %r59, %r60, %r3;
	setp.lt.s32 	%p1, %r56, 1;
	mov.f32 	%f114, 0f00000000;
	@%p1 bra 	$L__BB0_27;
	add.s32 	%r5, %r56, 3;
	shr.u32 	%r6, %r5, 2;
	shl.b32 	%r62, %r1, 4;
	mov.u32 	%r63, _ZZ16tiled_matrix_mulPfS_S_iiiE2ta;
	add.s32 	%r7, %r63, %r62;
	shl.b32 	%r64, %r3, 2;
	add.s32 	%r8, %r7, %r64;
	mul.lo.s32 	%r9, %r56, %r2;
	mov.u32 	%r65, _ZZ16tiled_matrix_mulPfS_S_iiiE2tb;
	add.s32 	%r11, %r65, %r64;
	add.s32 	%r10, %r11, %r62;
	and.b32  	%r12, %r6, 3;
	setp.lt.u32 	%p2, %r56, 13;
	mov.f32 	%f114, 0f00000000;
	mov.b32 	%r90, 0;
	@%p2 bra 	$L__BB0_20;
	and.b32  	%r90, %r6, 536870908;
	and.b32  	%r67, %r6, 536870908;
	neg.s32 	%r89, %r67;
	add.s32 	%r68, %r1, 12;
	mad.lo.s32 	%r87, %r55, %r68, %r4;
	shl.b32 	%r16, %r55, 4;
	add.s32 	%r69, %r1, 8;
	mad.lo.s32 	%r86, %r55, %r69, %r4;
	add.s32 	%r70, %r1, 4;
	mad.lo.s32 	%r85, %r55, %r70, %r4;
	mad.lo.s32 	%r84, %r1, %r55, %r4;
	add.s32 	%r82, %r3, %r9;
	mov.f32 	%f114, 0f00000000;
	mov.u32 	%r83, %r3;
	mov.u32 	%r88, %r1;
$L__BB0_3:
	setp.ge.s32 	%p3, %r2, %r54;
	setp.ge.u32 	%p4, %r83, %r56;
	mov.f32 	%f101, 0f00000000;
	or.pred  	%p5, %p4, %p3;
	@%p5 bra 	$L__BB0_5;
	mul.wide.u32 	%rd6, %r82, 4;
	add.s64 	%rd7, %rd2, %rd6;
	ld.global.f32 	%f101, [%rd7];
$L__BB0_5:
	setp.ge.s32 	%p6, %r4, %r55;
	st.shared.f32 	[%r8], %f101;
	setp.ge.u32 	%p7, %r88, %r56;
	mov.f32 	%f102, 0f00000000;
	or.pred  	%p8, %p6, %p7;
	@%p8 bra 	$L__BB0_7;
	mul.wide.u32 	%rd8, %r84, 4;
	add.s64 	%rd9, %rd1, %rd8;
	ld.global.f32 	%f102, [%rd9];
$L__BB0_7:
	st.shared.f32 	[%r10], %f102;
	bar.sync 	0;
	ld.shared.f32 	%f38, [%r7];
	ld.shared.f32 	%f39, [%r11];
	fma.rn.f32 	%f40, %f38, %f39, %f114;
	ld.shared.f32 	%f41, [%r7+4];
	ld.shared.f32 	%f42, [%r11+16];
	fma.rn.f32 	%f43, %f41, %f42, %f40;
	ld.shared.f32 	%f44, [%r7+8];
	ld.shared.f32 	%f45, [%r11+32];
	fma.rn.f32 	%f46, %f44, %f45, %f43;
	ld.shared.f32 	%f47, [%r7+12];
	ld.shared.f32 	%f48, [%r11+48];
	fma.rn.f32 	%f6, %f47, %f48, %f46;
	bar.sync 	0;
	add.s32 	%r71, %r83, 4;
	setp.ge.u32 	%p10, %r71, %r56;
	mov.f32 	%f103, 0f00000000;
	or.pred  	%p11, %p10, %p3;
	@%p11 bra 	$L__BB0_9;
	add.s32 	%r72, %r82, 4;
	mul.wide.u32 	%rd10, %r72, 4;
	add.s64 	%rd11, %rd2, %rd10;
	ld.global.f32 	%f103, [%rd11];
$L__BB0_9:
	st.shared.f32 	[%r8], %f103;
	add.s32 	%r73, %r88, 4;
	setp.ge.u32 	%p13, %r73, %r56;
	mov.f32 	%f104, 0f00000000;
	or.pred  	%p14, %p6, %p13;
	@%p14 bra 	$L__BB0_11;
	mul.wide.u32 	%rd12, %r85, 4;
	add.s64 	%rd13, %rd1, %rd12;
	ld.global.f32 	%f104, [%rd13];
$L__BB0_11:
	st.shared.f32 	[%r10], %f104;
	bar.sync 	0;
	ld.shared.f32 	%f51, [%r7];
	ld.shared.f32 	%f52, [%r11];
	fma.rn.f32 	%f53, %f51, %f52, %f6;
	ld.shared.f32 	%f54, [%r7+4];
	ld.shared.f32 	%f55, [%r11+16];
	fma.rn.f32 	%f56, %f54, %f55, %f53;
	ld.shared.f32 	%f57, [%r7+8];
	ld.shared.f32 	%f58, [%r11+32];
	fma.rn.f32 	%f59, %f57, %f58, %f56;
	ld.shared.f32 	%f60, [%r7+12];
	ld.shared.f32 	%f61, [%r11+48];
	fma.rn.f32 	%f11, %f60, %f61, %f59;
	bar.sync 	0;
	add.s32 	%r74, %r83, 8;
	setp.ge.u32 	%p16, %r74, %r56;
	mov.f32 	%f105, 0f00000000;
	or.pred  	%p17, %p16, %p3;
	@%p17 bra 	$L__BB0_13;
	add.s32 	%r75, %r82, 8;
	mul.wide.u32 	%rd14, %r75, 4;
	add.s64 	%rd15, %rd2, %rd14;
	ld.global.f32 	%f105, [%rd15];
$L__BB0_13:
	st.shared.f32 	[%r8], %f105;
	add.s32 	%r76, %r88, 8;
	setp.ge.u32 	%p19, %r76, %r56;
	mov.f32 	%f106, 0f00000000;
	or.pred  	%p20, %p6, %p19;
	@%p20 bra 	$L__BB0_15;
	mul.wide.u32 	%rd16, %r86, 4;
	add.s64 	%rd17, %rd1, %rd16;
	ld.global.f32 	%f106, [%rd17];
$L__BB0_15:
	st.shared.f32 	[%r10], %f106;
	bar.sync 	0;
	ld.shared.f32 	%f64, [%r7];
	ld.shared.f32 	%f65, [%r11];
	fma.rn.f32 	%f66, %f64, %f65, %f11;
	ld.shared.f32 	%f67, [%r7+4];
	ld.shared.f32 	%f68, [%r11+16];
	fma.rn.f32 	%f69, %f67, %f68, %f66;
	ld.shared.f32 	%f70, [%r7+8];
	ld.shared.f32 	%f71, [%r11+32];
	fma.rn.f32 	%f72, %f70, %f71, %f69;
	ld.shared.f32 	%f73, [%r7+12];
	ld.shared.f32 	%f74, [%r11+48];
	fma.rn.f32 	%f16, %f73, %f74, %f72;
	bar.sync 	0;
	add.s32 	%r77, %r83, 12;
	setp.ge.u32 	%p22, %r77, %r56;
	mov.f32 	%f107, 0f00000000;
	or.pred  	%p23, %p22, %p3;
	@%p23 bra 	$L__BB0_17;
	add.s32 	%r78, %r82, 12;
	mul.wide.u32 	%rd18, %r78, 4;
	add.s64 	%rd19, %rd2, %rd18;
	ld.global.f32 	%f107, [%rd19];
$L__BB0_17:
	st.shared.f32 	[%r8], %f107;
	add.s32 	%r79, %r88, 12;
	setp.ge.u32 	%p25, %r79, %r56;
	mov.f32 	%f108, 0f00000000;
	or.pred  	%p26, %p6, %p25;
	@%p26 bra 	$L__BB0_19;
	mul.wide.u32 	%rd20, %r87, 4;
	add.s64 	%rd21, %rd1, %rd20;
	ld.global.f32 	%f108, [%rd21];
$L__BB0_19:
	st.shared.f32 	[%r10], %f108;
	bar.sync 	0;
	ld.shared.f32 	%f76, [%r7];
	ld.shared.f32 	%f77, [%r11];
	fma.rn.f32 	%f78, %f76, %f77, %f16;
	ld.shared.f32 	%f79, [%r7+4];
	ld.shared.f32 	%f80, [%r11+16];
	fma.rn.f32 	%f81, %f79, %f80, %f78;
	ld.shared.f32 	%f82, [%r7+8];
	ld.shared.f32 	%f83, [%r11+32];
	fma.rn.f32 	%f84, %f82, %f83, %f81;
	ld.shared.f32 	%f85, [%r7+12];
	ld.shared.f32 	%f86, [%r11+48];
	fma.rn.f32 	%f114, %f85, %f86, %f84;
	bar.sync 	0;
	add.s32 	%r89, %r89, 4;
	add.s32 	%r88, %r88, 16;
	add.s32 	%r87, %r87, %r16;
	add.s32 	%r86, %r86, %r16;
	add.s32 	%r85, %r85, %r16;
	add.s32 	%r84, %r84, %r16;
	add.s32 	%r83, %r83, 16;
	add.s32 	%r82, %r82, 16;
	setp.ne.s32 	%p27, %r89, 0;
	@%p27 bra 	$L__BB0_3;
$L__BB0_20:
	setp.eq.s32 	%p28, %r12, 0;
	@%p28 bra 	$L__BB0_27;
	shl.b32 	%r80, %r90, 2;
	add.s32 	%r94, %r1, %r80;
	mad.lo.s32 	%r95, %r55, %r94, %r4;
	shl.b32 	%r40, %r55, 2;
	add.s32 	%r92, %r3, %r80;
	add.s32 	%r93, %r92, %r9;
	neg.s32 	%r91, %r12;
$L__BB0_22:
	.pragma "nounroll";
	setp.ge.s32 	%p29, %r2, %r54;
	setp.ge.u32 	%p30, %r92, %r56;
	mov.f32 	%f112, 0f00000000;
	or.pred  	%p31, %p30, %p29;
	@%p31 bra 	$L__BB0_24;
	mul.wide.u32 	%rd22, %r93, 4;
	add.s64 	%rd23, %rd2, %rd22;
	ld.global.f32 	%f112, [%rd23];
$L__BB0_24:
	setp.ge.s32 	%p32, %r4, %r55;
	st.shared.f32 	[%r8], %f112;
	setp.ge.u32 	%p33, %r94, %r56;
	mov.f32 	%f113, 0f00000000;
	or.pred  	%p34, %p32, %p33;
	@%p34 bra 	$L__BB0_26;
	mul.wide.u32 	%rd24, %r95, 4;
	add.s64 	%rd25, %rd1, %rd24;
	ld.global.f32 	%f113, [%rd25];
$L__BB0_26:
	st.shared.f32 	[%r10], %f113;
	bar.sync 	0;
	ld.shared.f32 	%f89, [%r7];
	ld.shared.f32 	%f90, [%r11];
	fma.rn.f32 	%f91, %f89, %f90, %f114;
	ld.shared.f32 	%f92, [%r7+4];
	ld.shared.f32 	%f93, [%r11+16];
	fma.rn.f32 	%f94, %f92, %f93, %f91;
	ld.shared.f32 	%f95, [%r7+8];
	ld.shared.f32 	%f96, [%r11+32];
	fma.rn.f32 	%f97, %f95, %f96, %f94;
	ld.shared.f32 	%f98, [%r7+12];
	ld.shared.f32 	%f99, [%r11+48];
	fma.rn.f32 	%f114, %f98, %f99, %f97;
	bar.sync 	0;
	add.s32 	%r95, %r95, %r40;
	add.s32 	%r94, %r94, 4;
	add.s32 	%r93, %r93, 4;
	add.s32 	%r92, %r92, 4;
	add.s32 	%r91, %r91, 1;
	setp.ne.s32 	%p35, %r91, 0;
	@%p35 bra 	$L__BB0_22;
$L__BB0_27:
	setp.ge.s32 	%p36, %r2, %r54;
	setp.ge.s32 	%p37, %r4, %r55;
	or.pred  	%p38, %p36, %p37;
	@%p38 bra 	$L__BB0_29;
	ld.param.u64 	%rd29, [_Z16tiled_matrix_mulPfS_S_iii_param_2];
	mad.lo.s32 	%r81, %r55, %r2, %r4;
	cvta.to.global.u64 	%rd26, %rd29;
	mul.wide.s32 	%rd27, %r81, 4;
	add.s64 	%rd28, %rd26, %rd27;
	st.global.f32 	[%rd28], %f114;
$L__BB0_29:
	ret;

}


// ===== COMPILED SASS (sm_100) =====

	.target	sm_100

	.elftype	@"ET_EXEC"


//--------------------- .note.nv.tkinfo           --------------------------
	.section	.note.nv.tkinfo,"",@"SHT_NOTE"
	.sectionflags	@"SHF_NOTE_NV_TKINFO"
	.tkinfo
        /*0018*/ 	.word	0x00000002
        /*0030*/ 	.string	""
        /*0030*/ 	.string	"ptxas"
        /*0030*/ 	.string	"Cuda compilation tools, release 13.0, V13.0.88"
        /*0030*/ 	.string	"Build cuda_13.0.r13.0/compiler.36424714_0"
        /*0030*/ 	.string	"-arch sm_100 -m 64 "



//--------------------- .note.nv.cuinfo           --------------------------
	.section	.note.nv.cuinfo,"",@"SHT_NOTE"
	.sectionflags	@"SHF_NOTE_NV_CUINFO"
        /*0018*/ 	.short	0x0002
        /*001a*/ 	.short	0x0064
        /*001c*/ 	.short	0x0082
	.zero		2


//--------------------- .nv.info                  --------------------------
	.section	.nv.info,"",@"SHT_CUDA_INFO"
	.align	4


	//----- nvinfo : EIATTR_REGCOUNT
	.align		4
        /*0000*/ 	.byte	0x04, 0x2f
        /*0002*/ 	.short	(.L_1 - .L_0)
	.align		4
.L_0:
        /*0004*/ 	.word	index@(_Z16tiled_matrix_mulPfS_S_iii)
        /*0008*/ 	.word	0x00000020


	//----- nvinfo : EIATTR_FRAME_SIZE
	.align		4
.L_1:
        /*000c*/ 	.byte	0x04, 0x11
        /*000e*/ 	.short	(.L_3 - .L_2)
	.align		4
.L_2:
        /*0010*/ 	.word	index@(_Z16tiled_matrix_mulPfS_S_iii)
        /*0014*/ 	.word	0x00000000


	//----- nvinfo : EIATTR_MIN_STACK_SIZE
	.align		4
.L_3:
        /*0018*/ 	.byte	0x04, 0x12
        /*001a*/ 	.short	(.L_5 - .L_4)
	.align		4
.L_4:
        /*001c*/ 	.word	index@(_Z16tiled_matrix_mulPfS_S_iii)
        /*0020*/ 	.word	0x00000000
.L_5:


//--------------------- .nv.compat                --------------------------
	.section	.nv.compat,"",@"SHT_CUDA_COMPAT_INFO"
	.align	4
        /*0000*/ 	.byte	0x02, 0x09, 0x00, 0x00, 0x02, 0x02, 0x01, 0x00, 0x02, 0x05, 0x05, 0x00, 0x03, 0x07, 0x01, 0x01
        /*0010*/ 	.byte	0x02, 0x03, 0x00, 0x00, 0x02, 0x06, 0x01, 0x00, 0x04, 0x0b, 0x08, 0x00, 0x09, 0x00, 0x00, 0x00
        /*0020*/ 	.byte	0x00, 0x00, 0x00, 0x00


//--------------------- .nv.info._Z16tiled_matrix_mulPfS_S_iii --------------------------
	.section	.nv.info._Z16tiled_matrix_mulPfS_S_iii,"",@"SHT_CUDA_INFO"
	.sectionflags	@""
	.align	4


	//----- nvinfo : EIATTR_CUDA_API_VERSION
	.align		4
        /*0000*/ 	.byte	0x04, 0x37
        /*0002*/ 	.short	(.L_7 - .L_6)
.L_6:
        /*0004*/ 	.word	0x00000082


	//----- nvinfo : EIATTR_KPARAM_INFO
	.align		4
.L_7:
        /*0008*/ 	.byte	0x04, 0x17
        /*000a*/ 	.short	(.L_9 - .L_8)
.L_8:
        /*000c*/ 	.word	0x00000000
        /*0010*/ 	.short	0x0005
        /*0012*/ 	.short	0x0020
        /*0014*/ 	.byte	0x00, 0xf0, 0x11, 0x00


	//----- nvinfo : EIATTR_KPARAM_INFO
	.align		4
.L_9:
        /*0018*/ 	.byte	0x04, 0x17
        /*001a*/ 	.short	(.L_11 - .L_10)
.L_10:
        /*001c*/ 	.word	0x00000000
        /*0020*/ 	.short	0x0004
        /*0022*/ 	.short	0x001c
        /*0024*/ 	.byte	0x00, 0xf0, 0x11, 0x00


	//----- nvinfo : EIATTR_KPARAM_INFO
	.align		4
.L_11:
        /*0028*/ 	.byte	0x04, 0x17
        /*002a*/ 	.short	(.L_13 - .L_12)
.L_12:
        /*002c*/ 	.word	0x00000000
        /*0030*/ 	.short	0x0003
        /*0032*/ 	.short	0x0018
        /*0034*/ 	.byte	0x00, 0xf0, 0x11, 0x00


	//----- nvinfo : EIATTR_KPARAM_INFO
	.align		4
.L_13:
        /*0038*/ 	.byte	0x04, 0x17
        /*003a*/ 	.short	(.L_15 - .L_14)
.L_14:
        /*003c*/ 	.word	0x00000000
        /*0040*/ 	.short	0x0002
        /*0042*/ 	.short	0x0010
        /*0044*/ 	.byte	0x00, 0xf5, 0x21, 0x00


	//----- nvinfo : EIATTR_KPARAM_INFO
	.align		4
.L_15:
        /*0048*/ 	.byte	0x04, 0x17
        /*004a*/ 	.short	(.L_17 - .L_16)
.L_16:
        /*004c*/ 	.word	0x00000000
        /*0050*/ 	.short	0x0001
        /*0052*/ 	.short	0x0008
        /*0054*/ 	.byte	0x00, 0xf5, 0x21, 0x00


	//----- nvinfo : EIATTR_KPARAM_INFO
	.align		4
.L_17:
        /*0058*/ 	.byte	0x04, 0x17
        /*005a*/ 	.short	(.L_19 - .L_18)
.L_18:
        /*005c*/ 	.word	0x00000000
        /*0060*/ 	.short	0x0000
        /*0062*/ 	.short	0x0000
        /*0064*/ 	.byte	0x00, 0xf5, 0x21, 0x00


	//----- nvinfo : EIATTR_SPARSE_MMA_MASK
	.align		4
.L_19:
        /*0068*/ 	.byte	0x03, 0x50
        /*006a*/ 	.short	0x0000


	//----- nvinfo : EIATTR_MAXREG_COUNT
	.align		4
        /*006c*/ 	.byte	0x03, 0x1b
        /*006e*/ 	.short	0x00ff


	//----- nvinfo : EIATTR_NUM_BARRIERS
	.align		4
        /*0070*/ 	.byte	0x02, 0x4c
        /*0072*/ 	.byte	0x01
	.zero		1


	//----- nvinfo : EIATTR_MERCURY_ISA_VERSION
	.align		4
        /*0074*/ 	.byte	0x03, 0x5f
        /*0076*/ 	.short	0x0101


	//----- nvinfo : EIATTR_VRC_CTA_INIT_COUNT
	.align		4
        /*0078*/ 	.byte	0x02, 0x4a
	.zero		1
	.zero		1


	//----- nvinfo : EIATTR_EXIT_INSTR_OFFSETS
	.align		4
        /*007c*/ 	.byte	0x04, 0x1c
        /*007e*/ 	.short	(.L_21 - .L_20)


	//   ....[0]....
.L_20:
        /*0080*/ 	.word	0x00000ce0


	//   ....[1]....
        /*0084*/ 	.word	0x00000d30


	//----- nvinfo : EIATTR_CBANK_PARAM_SIZE
	.align		4
.L_21:
        /*0088*/ 	.byte	0x03, 0x19
        /*008a*/ 	.short	0x0024


	//----- nvinfo : EIATTR_PARAM_CBANK
	.align		4
        /*008c*/ 	.byte	0x04, 0x0a
        /*008e*/ 	.short	(.L_23 - .L_22)
	.align		4
.L_22:
        /*0090*/ 	.word	index@(.nv.constant0._Z16tiled_matrix_mulPfS_S_iii)
        /*0094*/ 	.short	0x0380
        /*0096*/ 	.short	0x0024


	//----- nvinfo : EIATTR_SW_WAR
	.align		4
.L_23:
        /*0098*/ 	.byte	0x04, 0x36
        /*009a*/ 	.short	(.L_25 - .L_24)
.L_24:
        /*009c*/ 	.word	0x00000008
.L_25:


//--------------------- .nv.callgraph             --------------------------
	.section	.nv.callgraph,"",@"SHT_CUDA_CALLGRAPH"
	.align	4
	.sectionentsize	8
	.align		4
        /*0000*/ 	.word	0x00000000
	.align		4
        /*0004*/ 	.word	0xffffffff
	.align		4
        /*0008*/ 	.word	0x00000000
	.align		4
        /*000c*/ 	.word	0xfffffffe
	.align		4
        /*0010*/ 	.word	0x00000000
	.align		4
        /*0014*/ 	.word	0xfffffffd
	.align		4
        /*0018*/ 	.word	0x00000000
	.align		4
        /*001c*/ 	.word	0xfffffffc


//--------------------- .text._Z16tiled_matrix_mulPfS_S_iii --------------------------
	.section	.text._Z16tiled_matrix_mulPfS_S_iii,"ax",@progbits
	.align	128
        .global         _Z16tiled_matrix_mulPfS_S_iii
        .type           _Z16tiled_matrix_mulPfS_S_iii,@function
        .size           _Z16tiled_matrix_mulPfS_S_iii,(.L_x_5 - _Z16tiled_matrix_mulPfS_S_iii)
        .other          _Z16tiled_matrix_mulPfS_S_iii,@"STO_CUDA_ENTRY STV_DEFAULT"
_Z16tiled_matrix_mulPfS_S_iii:
.text._Z16tiled_matrix_mulPfS_S_iii:
[----:B------:R-:W-:Y:S01]  /*0000*/  LDC R1, c[0x0][0x37c] ;  /* 0x0000df00ff017b82 */ /* 0x000fe20000000800 */
[----:B------:R-:W0:Y:S01]  /*0010*/  S2R R3, SR_CTAID.Y ;  /* 0x0000000000037919 */ /* 0x000e220000002600 */
[----:B------:R-:W1:Y:S01]  /*0020*/  LDCU UR8, c[0x0][0x3a0] ;  /* 0x00007400ff0877ac */ /* 0x000e620008000800 */
[----:B------:R-:W-:Y:S01]  /*0030*/  HFMA2 R27, -RZ, RZ, 0, 0 ;  /* 0x00000000ff1b7431 */ /* 0x000fe200000001ff */
[----:B------:R-:W0:Y:S01]  /*0040*/  S2R R16, SR_TID.Y ;  /* 0x0000000000107919 */ /* 0x000e220000002200 */
[----:B------:R-:W0:Y:S01]  /*0050*/  LDCU UR4, c[0x0][0x364] ;  /* 0x00006c80ff0477ac */ /* 0x000e220008000800 */
[----:B------:R-:W2:Y:S01]  /*0060*/  S2R R0, SR_CTAID.X ;  /* 0x0000000000007919 */ /* 0x000ea20000002500 */
[----:B------:R-:W2:Y:S01]  /*0070*/  LDCU UR5, c[0x0][0x360] ;  /* 0x00006c00ff0577ac */ /* 0x000ea20008000800 */
[----:B------:R-:W2:Y:S01]  /*0080*/  S2R R7, SR_TID.X ;  /* 0x0000000000077919 */ /* 0x000ea20000002100 */
[----:B------:R-:W3:Y:S01]  /*0090*/  LDCU.64 UR10, c[0x0][0x358] ;  /* 0x00006b00ff0a77ac */ /* 0x000ee20008000a00 */
[----:B-1----:R-:W-:Y:S01]  /*00a0*/  UISETP.GE.AND UP0, UPT, UR8, 0x1, UPT ;  /* 0x000000010800788c */ /* 0x002fe2000bf06270 */
[----:B0-----:R-:W-:-:S02]  /*00b0*/  IMAD R6, R3, UR4, R16 ;  /* 0x0000000403067c24 */ /* 0x001fc4000f8e0210 */
[----:B--2---:R-:W-:-:S06]  /*00c0*/  IMAD R5, R0, UR5, R7 ;  /* 0x0000000500057c24 */ /* 0x004fcc000f8e0207 */
[----:B---3--:R-:W-:Y:S05]  /*00d0*/  BRA.U !UP0, `(.L_x_0) ;  /* 0x0000000908f47547 */ /* 0x008fea000b800000 */
[----:B------:R-:W0:Y:S01]  /*00e0*/  S2UR UR7, SR_CgaCtaId ;  /* 0x00000000000779c3 */ /* 0x000e220000008800 */
[----:B------:R-:W-:Y:S01]  /*00f0*/  UMOV UR5, 0x400 ;  /* 0x0000040000057882 */ /* 0x000fe20000000000 */
[----:B------:R-:W-:Y:S01]  /*0100*/  UISETP.GE.U32.AND UP1, UPT, UR8, 0xd, UPT ;  /* 0x0000000d0800788c */ /* 0x000fe2000bf26070 */
[----:B------:R-:W-:Y:S01]  /*0110*/  MOV R27, RZ ;  /* 0x000000ff001b7202 */ /* 0x000fe20000000f00 */
[----:B------:R-:W-:Y:S01]  /*0120*/  UIADD3 UR6, UPT, UPT, UR5, 0x40, URZ ;  /* 0x0000004005067890 */ /* 0x000fe2000fffe0ff */
[----:B------:R-:W-:Y:S01]  /*0130*/  MOV R24, RZ ;  /* 0x000000ff00187202 */ /* 0x000fe20000000f00 */
[----:B------:R-:W-:-:S04]  /*0140*/  UIADD3 UR4, UPT, UPT, UR8, 0x3, URZ ;  /* 0x0000000308047890 */ /* 0x000fc8000fffe0ff */
[----:B------:R-:W-:Y:S02]  /*0150*/  USHF.R.U32.HI UR4, URZ, 0x2, UR4 ;  /* 0x00000002ff047899 */ /* 0x000fe40008011604 */
[----:B0-----:R-:W-:Y:S02]  /*0160*/  ULEA UR5, UR7, UR5, 0x18 ;  /* 0x0000000507057291 */ /* 0x001fe4000f8ec0ff */
[----:B------:R-:W-:Y:S02]  /*0170*/  ULEA UR6, UR7, UR6, 0x18 ;  /* 0x0000000607067291 */ /* 0x000fe4000f8ec0ff */
[----:B------:R-:W-:Y:S02]  /*0180*/  ULOP3.LUT UR7, UR4, 0x3, URZ, 0xc0, !UPT ;  /* 0x0000000304077892 */ /* 0x000fe4000f8ec0ff */
[----:B------:R-:W-:Y:S02]  /*0190*/  LEA R4, R16, UR5, 0x4 ;  /* 0x0000000510047c11 */ /* 0x000fe4000f8e20ff */
[----:B------:R-:W-:Y:S01]  /*01a0*/  LEA R3, R7, UR6, 0x2 ;  /* 0x0000000607037c11 */ /* 0x000fe2000f8e10ff */
[----:B------:R-:W-:-:S02]  /*01b0*/  UISETP.NE.AND UP0, UPT, UR7, URZ, UPT ;  /* 0x000000ff0700728c */ /* 0x000fc4000bf05270 */
[----:B------:R-:W-:Y:S01]  /*01c0*/  IMAD R2, R7, 0x4, R4 ;  /* 0x0000000407027824 */ /* 0x000fe200078e0204 */
[----:B------:R-:W-:Y:S01]  /*01d0*/  LEA R0, R16, R3, 0x4 ;  /* 0x0000000310007211 */ /* 0x000fe200078e20ff */
[----:B------:R-:W-:Y:S07]  /*01e0*/  BRA.U !UP1, `(.L_x_1) ;  /* 0x00000009090c7547 */ /* 0x000fee000b800000 */
[----:B------:R-:W0:Y:S01]  /*01f0*/  LDCU.64 UR12, c[0x0][0x398] ;  /* 0x00007300ff0c77ac */ /* 0x000e220008000a00 */
[C---:B------:R-:W-:Y:S01]  /*0200*/  IADD3 R8, PT, PT, R16.reuse, 0xc, RZ ;  /* 0x0000000c10087810 */ /* 0x040fe20007ffe0ff */
[C---:B------:R-:W-:Y:S01]  /*0210*/  VIADD R12, R16.reuse, 0x4 ;  /* 0x00000004100c7836 */ /* 0x040fe20000000000 */
[----:B------:R-:W-:Y:S01]  /*0220*/  IADD3 R10, PT, PT, R16, 0x8, RZ ;  /* 0x00000008100a7810 */ /* 0x000fe20007ffe0ff */
[----:B------:R-:W-:Y:S01]  /*0230*/  ULOP3.LUT UR4, UR4, 0x1ffffffc, URZ, 0xc0, !UPT ;  /* 0x1ffffffc04047892 */ /* 0x000fe2000f8ec0ff */
[C---:B------:R-:W-:Y:S01]  /*0240*/  IMAD R18, R6.reuse, UR8, R7 ;  /* 0x0000000806127c24 */ /* 0x040fe2000f8e0207 */
[----:B------:R-:W-:Y:S01]  /*0250*/  MOV R27, RZ ;  /* 0x000000ff001b7202 */ /* 0x000fe20000000f00 */
[----:B------:R-:W1:Y:S01]  /*0260*/  LDCU UR5, c[0x0][0x3a0] ;  /* 0x00007400ff0577ac */ /* 0x000e620008000800 */
[----:B------:R-:W-:Y:S02]  /*0270*/  MOV R19, R7 ;  /* 0x0000000700137202 */ /* 0x000fe40000000f00 */
[----:B------:R-:W-:Y:S01]  /*0280*/  MOV R20, R16 ;  /* 0x0000001000147202 */ /* 0x000fe20000000f00 */
[----:B------:R-:W-:Y:S01]  /*0290*/  IMAD.U32 R24, RZ, RZ, UR4 ;  /* 0x00000004ff187e24 */ /* 0x000fe2000f8e00ff */
[----:B------:R-:W-:Y:S01]  /*02a0*/  UIADD3 UR6, UPT, UPT, -UR4, URZ, URZ ;  /* 0x000000ff04067290 */ /* 0x000fe2000fffe1ff */
[----:B0-----:R-:W-:Y:S01]  /*02b0*/  ISETP.GE.AND P1, PT, R6, UR12, PT ;  /* 0x0000000c06007c0c */ /* 0x001fe2000bf26270 */
[----:B------:R-:W-:-:S02]  /*02c0*/  IMAD R25, R8, UR13, R5 ;  /* 0x0000000d08197c24 */ /* 0x000fc4000f8e0205 */
[--C-:B------:R-:W-:Y:S02]  /*02d0*/  IMAD R23, R10, UR13, R5.reuse ;  /* 0x0000000d0a177c24 */ /* 0x100fe4000f8e0205 */
[--C-:B------:R-:W-:Y:S02]  /*02e0*/  IMAD R21, R12, UR13, R5.reuse ;  /* 0x0000000d0c157c24 */ /* 0x100fe4000f8e0205 */
[----:B-1----:R-:W-:-:S07]  /*02f0*/  IMAD R17, R16, UR13, R5 ;  /* 0x0000000d10117c24 */ /* 0x002fce000f8e0205 */
.L_x_2:
[----:B------:R-:W0:Y:S01]  /*0300*/  LDC R22, c[0x0][0x39c] ;  /* 0x0000e700ff167b82 */ /* 0x000e220000000800 */
[----:B------:R-:W-:Y:S01]  /*0310*/  UMOV UR8, UR5 ;  /* 0x0000000500087c82 */ /* 0x000fe20008000000 */
[----:B------:R-:W-:Y:S01]  /*0320*/  HFMA2 R26, -RZ, RZ, 0, 0 ;  /* 0x00000000ff1a7431 */ /* 0x000fe200000001ff */
[----:B------:R-:W-:Y:S02]  /*0330*/  ISETP.GE.U32.OR P2, PT, R19, UR8, P1 ;  /* 0x0000000813007c0c */ /* 0x000fe40008f46470 */
[----:B------:R-:W-:-:S11]  /*0340*/  MOV R13, RZ ;  /* 0x000000ff000d7202 */ /* 0x000fd60000000f00 */
[----:B------:R-:W1:Y:S01]  /*0350*/  @!P2 LDC.64 R10, c[0x0][0x380] ;  /* 0x0000e000ff0aab82 */ /* 0x000e620000000a00 */
[----:B0-----:R-:W-:-:S04]  /*0360*/  ISETP.GE.AND P0, PT, R5, R22, PT ;  /* 0x000000160500720c */ /* 0x001fc80003f06270 */
[----:B------:R-:W-:Y:S01]  /*0370*/  ISETP.GE.U32.OR P3, PT, R20, UR8, P0 ;  /* 0x0000000814007c0c */ /* 0x000fe20008766470 */
[----:B-1----:R-:W-:-:S12]  /*0380*/  @!P2 IMAD.WIDE.U32 R10, R18, 0x4, R10 ;  /* 0x00000004120aa825 */ /* 0x002fd800078e000a */
[----:B------:R-:W0:Y:S01]  /*0390*/  @!P3 LDC.64 R8, c[0x0][0x388] ;  /* 0x0000e200ff08bb82 */ /* 0x000e220000000a00 */
[----:B------:R-:W2:Y:S01]  /*03a0*/  @!P2 LDG.E R26, desc[UR10][R10.64] ;  /* 0x0000000a0a1aa981 */ /* 0x000ea2000c1e1900 */
[----:B0-----:R-:W-:-:S05]  /*03b0*/  @!P3 IMAD.WIDE.U32 R28, R17, 0x4, R8 ;  /* 0x00000004111cb825 */ /* 0x001fca00078e0008 */
[----:B------:R-:W3:Y:S01]  /*03c0*/  @!P3 LDG.E R13, desc[UR10][R28.64] ;  /* 0x0000000a1c0db981 */ /* 0x000ee2000c1e1900 */
[----:B------:R-:W-:-:S04]  /*03d0*/  IADD3 R8, PT, PT, R19, 0x4, RZ ;  /* 0x0000000413087810 */ /* 0x000fc80007ffe0ff */
[----:B------:R-:W-:-:S13]  /*03e0*/  ISETP.GE.U32.OR P2, PT, R8, UR8, P1 ;  /* 0x0000000808007c0c */ /* 0x000fda0008f46470 */
[----:B------:R-:W0:Y:S01]  /*03f0*/  @!P2 LDC.64 R8, c[0x0][0x380] ;  /* 0x0000e000ff08ab82 */ /* 0x000e220000000a00 */
[----:B--2---:R-:W-:Y:S04]  /*0400*/  STS [R2], R26 ;  /* 0x0000001a02007388 */ /* 0x004fe80000000800 */
[----:B---3--:R-:W-:Y:S03]  /*0410*/  STS [R0], R13 ;  /* 0x0000000d00007388 */ /* 0x008fe60000000800 */
[----:B------:R-:W-:Y:S06]  /*0420*/  BAR.SYNC.DEFER_BLOCKING 0x0 ;  /* 0x0000000000007b1d */ /* 0x000fec0000010000 */
[----:B------:R-:W-:Y:S04]  /*0430*/  LDS R11, [R3] ;  /* 0x00000000030b7984 */ /* 0x000fe80000000800 */
[----:B------:R-:W1:Y:S04]  /*0440*/  LDS.128 R12, [R4] ;  /* 0x00000000040c7984 */ /* 0x000e680000000c00 */
[----:B------:R-:W2:Y:S01]  /*0450*/  LDS R10, [R3+0x10] ;  /* 0x00001000030a7984 */ /* 0x000ea20000000800 */
[----:B-1----:R-:W-:Y:S01]  /*0460*/  FFMA R11, R12, R11, R27 ;  /* 0x0000000b0c0b7223 */ /* 0x002fe2000000001b */
[----:B------:R-:W-:-:S05]  /*0470*/  VIADD R12, R20, 0x4 ;  /* 0x00000004140c7836 */ /* 0x000fca0000000000 */
[----:B------:R-:W-:Y:S02]  /*0480*/  ISETP.GE.U32.OR P3, PT, R12, UR8, P0 ;  /* 0x000000080c007c0c */ /* 0x000fe40008766470 */
[----:B------:R-:W-:Y:S01]  /*0490*/  @!P2 IADD3 R27, PT, PT, R18, 0x4, RZ ;  /* 0x00000004121ba810 */ /* 0x000fe20007ffe0ff */
[----:B--2---:R-:W-:Y:S01]  /*04a0*/  FFMA R10, R10, R13, R11 ;  /* 0x0000000d0a0a7223 */ /* 0x004fe2000000000b */
[----:B------:R-:W-:Y:S03]  /*04b0*/  LDS R12, [R3+0x30] ;  /* 0x00003000030c7984 */ /* 0x000fe60000000800 */
[----:B0-----:R-:W-:Y:S01]  /*04c0*/  @!P2 IMAD.WIDE.U32 R26, R27, 0x4, R8 ;  /* 0x000000041b1aa825 */ /* 0x001fe200078e0008 */
[----:B------:R-:W0:Y:S05]  /*04d0*/  LDS R13, [R3+0x20] ;  /* 0x00002000030d7984 */ /* 0x000e2a0000000800 */
[----:B------:R-:W1:Y:S01]  /*04e0*/  @!P3 LDC.64 R8, c[0x0][0x388] ;  /* 0x0000e200ff08bb82 */ /* 0x000e620000000a00 */
[----:B------:R-:W-:-:S07]  /*04f0*/  HFMA2 R11, -RZ, RZ, 0, 0 ;  /* 0x00000000ff0b7431 */ /* 0x000fce00000001ff */
[----:B------:R-:W-:Y:S01]  /*0500*/  BAR.SYNC.DEFER_BLOCKING 0x0 ;  /* 0x0000000000007b1d */ /* 0x000fe20000010000 */
[----:B-1----:R-:W-:Y:S01]  /*0510*/  @!P3 IMAD.WIDE.U32 R28, R21, 0x4, R8 ;  /* 0x00000004151cb825 */ /* 0x002fe200078e0008 */
[----:B------:R-:W-:-:S04]  /*0520*/  MOV R9, RZ ;  /* 0x000000ff00097202 */ /* 0x000fc80000000f00 */
[----:B------:R-:W2:Y:S04]  /*0530*/  @!P2 LDG.E R11, desc[UR10][R26.64] ;  /* 0x0000000a1a0ba981 */ /* 0x000ea8000c1e1900 */
[----:B------:R1:W3:Y:S01]  /*0540*/  @!P3 LDG.E R9, desc[UR10][R28.64] ;  /* 0x0000000a1c09b981 */ /* 0x0002e2000c1e1900 */
[----:B0-----:R-:W-:-:S04]  /*0550*/  FFMA R13, R13, R14, R10 ;  /* 0x0000000e0d0d7223 */ /* 0x001fc8000000000a */
[----:B------:R-:W-:Y:S01]  /*0560*/  FFMA R15, R12, R15, R13 ;  /* 0x0000000f0c0f7223 */ /* 0x000fe2000000000d */
[----:B------:R-:W-:-:S05]  /*0570*/  VIADD R12, R19, 0x8 ;  /* 0x00000008130c7836 */ /* 0x000fca0000000000 */
[----:B------:R-:W-:-:S13]  /*0580*/  ISETP.GE.U32.OR P2, PT, R12, UR8, P1 ;  /* 0x000000080c007c0c */ /* 0x000fda0008f46470 */
[----:B------:R-:W0:Y:S01]  /*0590*/  @!P2 LDC.64 R12, c[0x0][0x380] ;  /* 0x0000e000ff0cab82 */ /* 0x000e220000000a00 */
[----:B-1----:R-:W-:Y:S01]  /*05a0*/  HFMA2 R29, -RZ, RZ, 0, 0 ;  /* 0x00000000ff1d7431 */ /* 0x002fe200000001ff */
[----:B--2---:R-:W-:Y:S04]  /*05b0*/  STS [R2], R11 ;  /* 0x0000000b02007388 */ /* 0x004fe80000000800 */
[----:B---3--:R-:W-:Y:S02]  /*05c0*/  STS [R0], R9 ;  /* 0x0000000900007388 */ /* 0x008fe40000000800 */
[----:B------:R-:W-:Y:S06]  /*05d0*/  BAR.SYNC.DEFER_BLOCKING 0x0 ;  /* 0x0000000000007b1d */ /* 0x000fec0000010000 */
[----:B------:R-:W-:Y:S04]  /*05e0*/  LDS R27, [R3] ;  /* 0x00000000031b7984 */ /* 0x000fe80000000800 */
[----:B------:R-:W1:Y:S04]  /*05f0*/  LDS.128 R8, [R4] ;  /* 0x0000000004087984 */ /* 0x000e680000000c00 */
[----:B------:R-:W2:Y:S04]  /*0600*/  LDS R14, [R3+0x10] ;  /* 0x00001000030e7984 */ /* 0x000ea80000000800 */
[----:B------:R-:W-:Y:S01]  /*0610*/  LDS R28, [R3+0x30] ;  /* 0x00003000031c7984 */ /* 0x000fe20000000800 */
[----:B-1----:R-:W-:Y:S01]  /*0620*/  FFMA R15, R8, R27, R15 ;  /* 0x0000001b080f7223 */ /* 0x002fe2000000000f */
[----:B------:R-:W-:-:S04]  /*0630*/  IADD3 R8, PT, PT, R20, 0x8, RZ ;  /* 0x0000000814087810 */ /* 0x000fc80007ffe0ff */
[----:B------:R-:W-:Y:S02]  /*0640*/  ISETP.GE.U32.OR P3, PT, R8, UR8, P0 ;  /* 0x0000000808007c0c */ /* 0x000fe40008766470 */
[----:B------:R-:W-:Y:S01]  /*0650*/  @!P2 IADD3 R27, PT, PT, R18, 0x8, RZ ;  /* 0x00000008121ba810 */ /* 0x000fe20007ffe0ff */
[----:B--2---:R-:W-:-:S04]  /*0660*/  FFMA R14, R14, R9, R15 ;  /* 0x000000090e0e7223 */ /* 0x004fc8000000000f */
[----:B0-----:R-:W-:Y:S02]  /*0670*/  @!P2 IMAD.WIDE.U32 R26, R27, 0x4, R12 ;  /* 0x000000041b1aa825 */ /* 0x001fe400078e000c */
[----:B------:R-:W0:Y:S04]  /*0680*/  LDS R13, [R3+0x20] ;  /* 0x00002000030d7984 */ /* 0x000e280000000800 */
[----:B------:R-:W1:Y:S08]  /*0690*/  @!P3 LDC.64 R8, c[0x0][0x388] ;  /* 0x0000e200ff08bb82 */ /* 0x000e700000000a00 */
[----:B------:R-:W-:Y:S01]  /*06a0*/  BAR.SYNC.DEFER_BLOCKING 0x0 ;  /* 0x0000000000007b1d */ /* 0x000fe20000010000 */
[----:B------:R-:W-:-:S02]  /*06b0*/  IMAD.MOV.U32 R15, RZ, RZ, RZ ;  /* 0x000000ffff0f7224 */ /* 0x000fc400078e00ff */
[----:B-1----:R-:W-:-:S03]  /*06c0*/  @!P3 IMAD.WIDE.U32 R8, R23, 0x4, R8 ;  /* 0x000000041708b825 */ /* 0x002fc600078e0008 */
[----:B------:R-:W2:Y:S04]  /*06d0*/  @!P2 LDG.E R29, desc[UR10][R26.64] ;  /* 0x0000000a1a1da981 */ /* 0x000ea8000c1e1900 */
[----:B------:R1:W3:Y:S01]  /*06e0*/  @!P3 LDG.E R15, desc[UR10][R8.64] ;  /* 0x0000000a080fb981 */ /* 0x0002e2000c1e1900 */
[----:B0-----:R-:W-:-:S04]  /*06f0*/  FFMA R10, R13, R10, R14 ;  /* 0x0000000a0d0a7223 */ /* 0x001fc8000000000e */
[----:B------:R-:W-:Y:S01]  /*0700*/  FFMA R28, R28, R11, R10 ;  /* 0x0000000b1c1c7223 */ /* 0x000fe2000000000a */
[----:B------:R-:W-:-:S04]  /*0710*/  IADD3 R11, PT, PT, R19, 0xc, RZ ;  /* 0x0000000c130b7810 */ /* 0x000fc80007ffe0ff */
[----:B------:R-:W-:-:S13]  /*0720*/  ISETP.GE.U32.OR P2, PT, R11, UR8, P1 ;  /* 0x000000080b007c0c */ /* 0x000fda0008f46470 */
[----:B-1----:R-:W0:Y:S01]  /*0730*/  @!P2 LDC.64 R8, c[0x0][0x380] ;  /* 0x0000e000ff08ab82 */ /* 0x002e220000000a00 */
[----:B--2---:R-:W-:Y:S04]  /*0740*/  STS [R2], R29 ;  /* 0x0000001d02007388 */ /* 0x004fe80000000800 */
[----:B---3--:R-:W-:Y:S03]  /*0750*/  STS [R0], R15 ;  /* 0x0000000f00007388 */ /* 0x008fe60000000800 */
[----:B------:R-:W-:Y:S06]  /*0760*/  BAR.SYNC.DEFER_BLOCKING 0x0 ;  /* 0x0000000000007b1d */ /* 0x000fec0000010000 */
[----:B------:R-:W-:Y:S04]  /*0770*/  LDS R27, [R3] ;  /* 0x00000000031b7984 */ /* 0x000fe80000000800 */
[----:B------:R-:W1:Y:S04]  /*0780*/  LDS.128 R12, [R4] ;  /* 0x00000000040c7984 */ /* 0x000e680000000c00 */
[----:B------:R-:W2:Y:S01]  /*0790*/  LDS R10, [R3+0x10] ;  /* 0x00001000030a7984 */ /* 0x000ea20000000800 */
[----:B-1----:R-:W-:Y:S01]  /*07a0*/  FFMA R11, R12, R27, R28 ;  /* 0x0000001b0c0b7223 */ /* 0x002fe2000000001c */
[----:B------:R-:W-:-:S04]  /*07b0*/  IADD3 R12, PT, PT, R20, 0xc, RZ ;  /* 0x0000000c140c7810 */ /* 0x000fc80007ffe0ff */
[----:B------:R-:W-:Y:S02]  /*07c0*/  ISETP.GE.U32.OR P0, PT, R12, UR8, P0 ;  /* 0x000000080c007c0c */ /* 0x000fe40008706470 */
[----:B------:R-:W-:Y:S01]  /*07d0*/  @!P2 IADD3 R27, PT, PT, R18, 0xc, RZ ;  /* 0x0000000c121ba810 */ /* 0x000fe20007ffe0ff */
[----:B--2---:R-:W-:Y:S01]  /*07e0*/  FFMA R10, R10, R13, R11 ;  /* 0x0000000d0a0a7223 */ /* 0x004fe2000000000b */
[----:B------:R-:W-:Y:S03]  /*07f0*/  LDS R12, [R3+0x30] ;  /* 0x00003000030c7984 */ /* 0x000fe60000000800 */
[----:B0-----:R-:W-:Y:S01]  /*0800*/  @!P2 IMAD.WIDE.U32 R26, R27, 0x4, R8 ;  /* 0x000000041b1aa825 */ /* 0x001fe200078e0008 */
[----:B------:R-:W0:Y:S05]  /*0810*/  LDS R11, [R3+0x20] ;  /* 0x00002000030b7984 */ /* 0x000e2a0000000800 */
[----:B------:R-:W1:Y:S01]  /*0820*/  @!P0 LDC.64 R8, c[0x0][0x388] ;  /* 0x0000e200ff088b82 */ /* 0x000e620000000a00 */
[----:B------:R-:W-:-:S07]  /*0830*/  IMAD.MOV.U32 R13, RZ, RZ, RZ ;  /* 0x000000ffff0d7224 */ /* 0x000fce00078e00ff */
[----:B------:R-:W-:Y:S01]  /*0840*/  BAR.SYNC.DEFER_BLOCKING 0x0 ;  /* 0x0000000000007b1d */ /* 0x000fe20000010000 */
[----:B-1----:R-:W-:Y:S01]  /*0850*/  @!P0 IMAD.WIDE.U32 R28, R25, 0x4, R8 ;  /* 0x00000004191c8825 */ /* 0x002fe200078e0008 */
[----:B------:R-:W-:-:S04]  /*0860*/  MOV R9, RZ ;  /* 0x000000ff00097202 */ /* 0x000fc80000000f00 */
[----:B------:R1:W2:Y:S04]  /*0870*/  @!P2 LDG.E R13, desc[UR10][R26.64] ;  /* 0x0000000a1a0da981 */ /* 0x0002a8000c1e1900 */
[----:B------:R-:W3:Y:S01]  /*0880*/  @!P0 LDG.E R9, desc[UR10][R28.64] ;  /* 0x0000000a1c098981 */ /* 0x000ee2000c1e1900 */
[----:B0-----:R-:W-:-:S04]  /*0890*/  FFMA R14, R11, R14, R10 ;  /* 0x0000000e0b0e7223 */ /* 0x001fc8000000000a */
[----:B-1----:R-:W-:Y:S01]  /*08a0*/  FFMA R26, R12, R15, R14 ;  /* 0x0000000f0c1a7223 */ /* 0x002fe2000000000e */
[----:B------:R-:W-:-:S04]  /*08b0*/  UIADD3 UR6, UPT, UPT, UR6, 0x4, URZ ;  /* 0x0000000406067890 */ /* 0x000fc8000fffe0ff */
[----:B------:R-:W-:Y:S01]  /*08c0*/  UISETP.NE.AND UP1, UPT, UR6, URZ, UPT ;  /* 0x000000ff0600728c */ /* 0x000fe2000bf25270 */
[C---:B------:R-:W-:Y:S01]  /*08d0*/  LEA R17, R22.reuse, R17, 0x4 ;  /* 0x0000001116117211 */ /* 0x040fe200078e20ff */
[C---:B------:R-:W-:Y:S01]  /*08e0*/  IMAD R23, R22.reuse, 0x10, R23 ;  /* 0x0000001016177824 */ /* 0x040fe200078e0217 */
[----:B------:R-:W-:Y:S01]  /*08f0*/  LEA R21, R22, R21, 0x4 ;  /* 0x0000001516157211 */ /* 0x000fe200078e20ff */
[----:B------:R-:W-:Y:S01]  /*0900*/  VIADD R18, R18, 0x10 ;  /* 0x0000001012127836 */ /* 0x000fe20000000000 */
[----:B------:R-:W-:Y:S02]  /*0910*/  LEA R25, R22, R25, 0x4 ;  /* 0x0000001916197211 */ /* 0x000fe400078e20ff */
[----:B------:R-:W-:Y:S02]  /*0920*/  IADD3 R19, PT, PT, R19, 0x10, RZ ;  /* 0x0000001013137810 */ /* 0x000fe40007ffe0ff */
[----:B------:R-:W-:Y:S01]  /*0930*/  IADD3 R20, PT, PT, R20, 0x10, RZ ;  /* 0x0000001014147810 */ /* 0x000fe20007ffe0ff */
[----:B--2---:R-:W-:Y:S04]  /*0940*/  STS [R2], R13 ;  /* 0x0000000d02007388 */ /* 0x004fe80000000800 */
[----:B---3--:R-:W-:Y:S01]  /*0950*/  STS [R0], R9 ;  /* 0x0000000900007388 */ /* 0x008fe20000000800 */
[----:B------:R-:W-:Y:S06]  /*0960*/  BAR.SYNC.DEFER_BLOCKING 0x0 ;  /* 0x0000000000007b1d */ /* 0x000fec0000010000 */
[----:B------:R-:W-:Y:S04]  /*0970*/  LDS R27, [R3] ;  /* 0x00000000031b7984 */ /* 0x000fe80000000800 */
[----:B------:R-:W0:Y:S04]  /*0980*/  LDS.128 R8, [R4] ;  /* 0x0000000004087984 */ /* 0x000e280000000c00 */
[----:B------:R-:W1:Y:S04]  /*0990*/  LDS R15, [R3+0x10] ;  /* 0x00001000030f7984 */ /* 0x000e680000000800 */
[----:B------:R-:W2:Y:S04]  /*09a0*/  LDS R12, [R3+0x20] ;  /* 0x00002000030c7984 */ /* 0x000ea80000000800 */
[----:B------:R-:W3:Y:S01]  /*09b0*/  LDS R14, [R3+0x30] ;  /* 0x00003000030e7984 */ /* 0x000ee20000000800 */
[----:B0-----:R-:W-:-:S04]  /*09c0*/  FFMA R8, R8, R27, R26 ;  /* 0x0000001b08087223 */ /* 0x001fc8000000001a */
[----:B-1----:R-:W-:-:S04]  /*09d0*/  FFMA R15, R15, R9, R8 ;  /* 0x000000090f0f7223 */ /* 0x002fc80000000008 */
[----:B--2---:R-:W-:-:S04]  /*09e0*/  FFMA R10, R12, R10, R15 ;  /* 0x0000000a0c0a7223 */ /* 0x004fc8000000000f */
[----:B---3--:R-:W-:Y:S01]  /*09f0*/  FFMA R27, R14, R11, R10 ;  /* 0x0000000b0e1b7223 */ /* 0x008fe2000000000a */
[----:B------:R-:W-:Y:S06]  /*0a00*/  BAR.SYNC.DEFER_BLOCKING 0x0 ;  /* 0x0000000000007b1d */ /* 0x000fec0000010000 */
[----:B------:R-:W-:Y:S05]  /*0a10*/  BRA.U UP1, `(.L_x_2) ;  /* 0xfffffff901387547 */ /* 0x000fea000b83ffff */
.L_x_1:
[----:B------:R-:W-:Y:S05]  /*0a20*/  BRA.U !UP0, `(.L_x_0) ;  /* 0x0000000108a07547 */ /* 0x000fea000b800000 */
[----:B------:R-:W0:Y:S01]  /*0a30*/  LDC R18, c[0x0][0x39c] ;  /* 0x0000e700ff127b82 */ /* 0x000e220000000800 */
[----:B------:R-:W1:Y:S01]  /*0a40*/  LDCU.64 UR4, c[0x0][0x398] ;  /* 0x00007300ff0477ac */ /* 0x000e620008000a00 */
[C---:B------:R-:W-:Y:S02]  /*0a50*/  LEA R16, R24.reuse, R16, 0x2 ;  /* 0x0000001018107211 */ /* 0x040fe400078e10ff */
[----:B------:R-:W-:Y:S01]  /*0a60*/  LEA R7, R24, R7, 0x2 ;  /* 0x0000000718077211 */ /* 0x000fe200078e10ff */
[----:B------:R-:W2:Y:S04]  /*0a70*/  LDCU UR6, c[0x0][0x3a0] ;  /* 0x00007400ff0677ac */ /* 0x000ea80008000800 */
[C---:B------:R-:W-:Y:S01]  /*0a80*/  IMAD R17, R6.reuse, UR8, R7 ;  /* 0x0000000806117c24 */ /* 0x040fe2000f8e0207 */
[----:B------:R-:W-:Y:S01]  /*0a90*/  UIADD3 UR7, UPT, UPT, -UR7, URZ, URZ ;  /* 0x000000ff07077290 */ /* 0x000fe2000fffe1ff */
[----:B-1----:R-:W-:Y:S01]  /*0aa0*/  ISETP.GE.AND P2, PT, R6, UR4, PT ;  /* 0x0000000406007c0c */ /* 0x002fe2000bf46270 */
[----:B------:R-:W-:-:S12]  /*0ab0*/  IMAD R19, R16, UR5, R5 ;  /* 0x0000000510137c24 */ /* 0x000fd8000f8e0205 */
.L_x_3:
[----:B--2---:R-:W-:Y:S01]  /*0ac0*/  ISETP.GE.U32.AND P0, PT, R16, UR6, PT ;  /* 0x0000000610007c0c */ /* 0x004fe2000bf06070 */
[----:B------:R-:W-:Y:S01]  /*0ad0*/  HFMA2 R21, -RZ, RZ, 0, 0 ;  /* 0x00000000ff157431 */ /* 0x000fe200000001ff */
[----:B------:R-:W-:Y:S01]  /*0ae0*/  ISETP.GE.U32.OR P1, PT, R7, UR6, P2 ;  /* 0x0000000607007c0c */ /* 0x000fe20009726470 */
[----:B------:R-:W-:Y:S01]  /*0af0*/  IMAD.MOV.U32 R23, RZ, RZ, RZ ;  /* 0x000000ffff177224 */ /* 0x000fe200078e00ff */
[----:B0-----:R-:W-:-:S11]  /*0b00*/  ISETP.GE.OR P0, PT, R5, R18, P0 ;  /* 0x000000120500720c */ /* 0x001fd60000706670 */
[----:B------:R-:W0:Y:S08]  /*0b10*/  @!P1 LDC.64 R12, c[0x0][0x380] ;  /* 0x0000e000ff0c9b82 */ /* 0x000e300000000a00 */
[----:B------:R-:W1:Y:S01]  /*0b20*/  @!P0 LDC.64 R8, c[0x0][0x388] ;  /* 0x0000e200ff088b82 */ /* 0x000e620000000a00 */
[----:B0-----:R-:W-:-:S05]  /*0b30*/  @!P1 IMAD.WIDE.U32 R12, R17, 0x4, R12 ;  /* 0x00000004110c9825 */ /* 0x001fca00078e000c */
[----:B------:R-:W2:Y:S01]  /*0b40*/  @!P1 LDG.E R21, desc[UR10][R12.64] ;  /* 0x0000000a0c159981 */ /* 0x000ea2000c1e1900 */
[----:B-1----:R-:W-:-:S05]  /*0b50*/  @!P0 IMAD.WIDE.U32 R14, R19, 0x4, R8 ;  /* 0x00000004130e8825 */ /* 0x002fca00078e0008 */
[----:B------:R-:W3:Y:S01]  /*0b60*/  @!P0 LDG.E R23, desc[UR10][R14.64] ;  /* 0x0000000a0e178981 */ /* 0x000ee2000c1e1900 */
[----:B------:R-:W-:-:S04]  /*0b70*/  UIADD3 UR7, UPT, UPT, UR7, 0x1, URZ ;  /* 0x0000000107077890 */ /* 0x000fc8000fffe0ff */
[----:B------:R-:W-:Y:S01]  /*0b80*/  UISETP.NE.AND UP0, UPT, UR7, URZ, UPT ;  /* 0x000000ff0700728c */ /* 0x000fe2000bf05270 */
[----:B------:R-:W-:Y:S02]  /*0b90*/  IADD3 R16, PT, PT, R16, 0x4, RZ ;  /* 0x0000000410107810 */ /* 0x000fe40007ffe0ff */
[----:B------:R-:W-:Y:S02]  /*0ba0*/  IADD3 R7, PT, PT, R7, 0x4, RZ ;  /* 0x0000000407077810 */ /* 0x000fe40007ffe0ff */
[----:B------:R-:W-:Y:S02]  /*0bb0*/  IADD3 R17, PT, PT, R17, 0x4, RZ ;  /* 0x0000000411117810 */ /* 0x000fe40007ffe0ff */
[----:B------:R-:W-:Y:S01]  /*0bc0*/  LEA R19, R18, R19, 0x2 ;  /* 0x0000001312137211 */ /* 0x000fe200078e10ff */
        /* <DEDUP_REMOVED lines=14> */
.L_x_0:
[----:B------:R-:W0:Y:S02]  /*0cb0*/  LDCU.64 UR4, c[0x0][0x398] ;  /* 0x00007300ff0477ac */ /* 0x000e240008000a00 */
[----:B0-----:R-:W-:-:S04]  /*0cc0*/  ISETP.GE.AND P0, PT, R5, UR5, PT ;  /* 0x0000000505007c0c */ /* 0x001fc8000bf06270 */
[----:B------:R-:W-:-:S13]  /*0cd0*/  ISETP.GE.OR P0, PT, R6, UR4, P0 ;  /* 0x0000000406007c0c */ /* 0x000fda0008706670 */
[----:B------:R-:W-:Y:S05]  /*0ce0*/  @P0 EXIT ;  /* 0x000000000000094d */ /* 0x000fea0003800000 */
[----:B------:R-:W0:Y:S01]  /*0cf0*/  LDC.64 R2, c[0x0][0x390] ;  /* 0x0000e400ff027b82 */ /* 0x000e220000000a00 */
[----:B------:R-:W-:-:S04]  /*0d00*/  IMAD R5, R6, UR5, R5 ;  /* 0x0000000506057c24 */ /* 0x000fc8000f8e0205 */
[----:B0-----:R-:W-:-:S05]  /*0d10*/  IMAD.WIDE R2, R5, 0x4, R2 ;  /* 0x0000000405027825 */ /* 0x001fca00078e0202 */
[----:B------:R-:W-:Y:S01]  /*0d20*/  STG.E desc[UR10][R2.64], R27 ;  /* 0x0000001b02007986 */ /* 0x000fe2000c10190a */
[----:B------:R-:W-:Y:S05]  /*0d30*/  EXIT ;  /* 0x000000000000794d */ /* 0x000fea0003800000 */
.L_x_4:
[----:B------:R-:W-:-:S00]  /*0d40*/  BRA `(.L_x_4) ;  /* 0xfffffffc00fc7947 */ /* 0x000fc0000383ffff */
[----:B------:R-:W-:-:S00]  /*0d50*/  NOP ;  /* 0x0000000000007918 */ /* 0x000fc00000000000 */
        /* <DEDUP_REMOVED lines=10> */
.L_x_5:


//--------------------- .nv.shared._Z16tiled_matrix_mulPfS_S_iii --------------------------
	.section	.nv.shared._Z16tiled_matrix_mulPfS_S_iii,"aw",@nobits
	.sectionflags	@""
	.align	4
.nv.shared._Z16tiled_matrix_mulPfS_S_iii:
	.zero		1152


//--------------------- .nv.shared.reserved.0     --------------------------
	.section	.nv.shared.reserved.0,"aw",@nobits
	.weak		__nv_reservedSMEM_offset_0_alias
	.size		__nv_reservedSMEM_offset_0_alias, 0, 64
	.other		__nv_reservedSMEM_offset_0_alias,@"STO_CUDA_RESERVED_SHARED STV_DEFAULT"
__nv_reservedSMEM_offset_0_alias:
	.zero		0
	.zero		64


//--------------------- .nv.constant0._Z16tiled_matrix_mulPfS_S_iii --------------------------
	.section	.nv.constant0._Z16tiled_matrix_mulPfS_S_iii,"a",@progbits
	.sectionflags	@""
	.align	4
.nv.constant0._Z16tiled_matrix_mulPfS_S_iii:
	.zero		932


//--------------------- SYMBOLS --------------------------

	.type		.nv.reservedSmem.offset0,@object
	.size		.nv.reservedSmem.offset0,0x4
	.type		.nv.reservedSmem.cap,@object
	.size		.nv.reservedSmem.cap,0x4
